//
// Generated by NVIDIA NVVM Compiler
//
// Compiler Build ID: CL-36424714
// Cuda compilation tools, release 13.0, V13.0.88
// Based on NVVM 20.0.0
//

.version 9.0
.target sm_100
.address_size 64

	// .globl	_Z6vecAddPfS_S_

.visible .entry _Z6vecAddPfS_S_(
	.param .u64 .ptr .align 1 _Z6vecAddPfS_S__param_0,
	.param .u64 .ptr .align 1 _Z6vecAddPfS_S__param_1,
	.param .u64 .ptr .align 1 _Z6vecAddPfS_S__param_2
)
{
	.reg .pred 	%p<2>;
	.reg .b32 	%r<5>;
	.reg .b32 	%f<4>;
	.reg .b64 	%rd<11>;

	ld.param.u64 	%rd1, [_Z6vecAddPfS_S__param_0];
	ld.param.u64 	%rd2, [_Z6vecAddPfS_S__param_1];
	ld.param.u64 	%rd3, [_Z6vecAddPfS_S__param_2];
	mov.u32 	%r2, %ctaid.x;
	mov.u32 	%r3, %ntid.x;
	mov.u32 	%r4, %tid.x;
	mad.lo.s32 	%r1, %r2, %r3, %r4;
	setp.gt.s32 	%p1, %r1, 99999999;
	@%p1 bra 	$L__BB0_2;
	cvta.to.global.u64 	%rd4, %rd1;
	cvta.to.global.u64 	%rd5, %rd2;
	cvta.to.global.u64 	%rd6, %rd3;
	mul.wide.s32 	%rd7, %r1, 4;
	add.s64 	%rd8, %rd4, %rd7;
	ld.global.f32 	%f1, [%rd8];
	add.s64 	%rd9, %rd5, %rd7;
	ld.global.f32 	%f2, [%rd9];
	add.f32 	%f3, %f1, %f2;
	add.s64 	%rd10, %rd6, %rd7;
	st.global.f32 	[%rd10], %f3;
$L__BB0_2:
	ret;

}


// ===== COMPILED SASS (sm_100) =====

	.target	sm_100

	.elftype	@"ET_EXEC"


//--------------------- .note.nv.tkinfo           --------------------------
	.section	.note.nv.tkinfo,"",@"SHT_NOTE"
	.sectionflags	@"SHF_NOTE_NV_TKINFO"
	.tkinfo
        /*0018*/ 	.word	0x00000002
        /*0030*/ 	.string	""
        /*0030*/ 	.string	"ptxas"
        /*0030*/ 	.string	"Cuda compilation tools, release 13.0, V13.0.88"
        /*0030*/ 	.string	"Build cuda_13.0.r13.0/compiler.36424714_0"
        /*0030*/ 	.string	"-arch sm_100 -m 64 "



//--------------------- .note.nv.cuinfo           --------------------------
	.section	.note.nv.cuinfo,"",@"SHT_NOTE"
	.sectionflags	@"SHF_NOTE_NV_CUINFO"
        /*0018*/ 	.short	0x0002
        /*001a*/ 	.short	0x0064
        /*001c*/ 	.short	0x0082
	.zero		2


//--------------------- .nv.info                  --------------------------
	.section	.nv.info,"",@"SHT_CUDA_INFO"
	.align	4


	//----- nvinfo : EIATTR_REGCOUNT
	.align		4
        /*0000*/ 	.byte	0x04, 0x2f
        /*0002*/ 	.short	(.L_1 - .L_0)
	.align		4
.L_0:
        /*0004*/ 	.word	index@(_Z6vecAddPfS_S_)
        /*0008*/ 	.word	0x0000000c


	//----- nvinfo : EIATTR_FRAME_SIZE
	.align		4
.L_1:
        /*000c*/ 	.byte	0x04, 0x11
        /*000e*/ 	.short	(.L_3 - .L_2)
	.align		4
.L_2:
        /*0010*/ 	.word	index@(_Z6vecAddPfS_S_)
        /*0014*/ 	.word	0x00000000


	//----- nvinfo : EIATTR_MIN_STACK_SIZE
	.align		4
.L_3:
        /*0018*/ 	.byte	0x04, 0x12
        /*001a*/ 	.short	(.L_5 - .L_4)
	.align		4
.L_4:
        /*001c*/ 	.word	index@(_Z6vecAddPfS_S_)
        /*0020*/ 	.word	0x00000000
.L_5:


//--------------------- .nv.compat                --------------------------
	.section	.nv.compat,"",@"SHT_CUDA_COMPAT_INFO"
	.align	4
        /*0000*/ 	.byte	0x02, 0x09, 0x00, 0x00, 0x02, 0x02, 0x01, 0x00, 0x02, 0x05, 0x05, 0x00, 0x03, 0x07, 0x01, 0x01
        /*0010*/ 	.byte	0x02, 0x03, 0x00, 0x00, 0x02, 0x06, 0x01, 0x00, 0x04, 0x0b, 0x08, 0x00, 0x09, 0x00, 0x00, 0x00
        /*0020*/ 	.byte	0x00, 0x00, 0x00, 0x00


//--------------------- .nv.info._Z6vecAddPfS_S_  --------------------------
	.section	.nv.info._Z6vecAddPfS_S_,"",@"SHT_CUDA_INFO"
	.sectionflags	@""
	.align	4


	//----- nvinfo : EIATTR_CUDA_API_VERSION
	.align		4
        /*0000*/ 	.byte	0x04, 0x37
        /*0002*/ 	.short	(.L_7 - .L_6)
.L_6:
        /*0004*/ 	.word	0x00000082


	//----- nvinfo : EIATTR_KPARAM_INFO
	.align		4
.L_7:
        /*0008*/ 	.byte	0x04, 0x17
        /*000a*/ 	.short	(.L_9 - .L_8)
.L_8:
        /*000c*/ 	.word	0x00000000
        /*0010*/ 	.short	0x0002
        /*0012*/ 	.short	0x0010
        /*0014*/ 	.byte	0x00, 0xf5, 0x21, 0x00


	//----- nvinfo : EIATTR_KPARAM_INFO
	.align		4
.L_9:
        /*0018*/ 	.byte	0x04, 0x17
        /*001a*/ 	.short	(.L_11 - .L_10)
.L_10:
        /*001c*/ 	.word	0x00000000
        /*0020*/ 	.short	0x0001
        /*0022*/ 	.short	0x0008
        /*0024*/ 	.byte	0x00, 0xf5, 0x21, 0x00


	//----- nvinfo : EIATTR_KPARAM_INFO
	.align		4
.L_11:
        /*0028*/ 	.byte	0x04, 0x17
        /*002a*/ 	.short	(.L_13 - .L_12)
.L_12:
        /*002c*/ 	.word	0x00000000
        /*0030*/ 	.short	0x0000
        /*0032*/ 	.short	0x0000
        /*0034*/ 	.byte	0x00, 0xf5, 0x21, 0x00


	//----- nvinfo : EIATTR_SPARSE_MMA_MASK
	.align		4
.L_13:
        /*0038*/ 	.byte	0x03, 0x50
        /*003a*/ 	.short	0x0000


	//----- nvinfo : EIATTR_MAXREG_COUNT
	.align		4
        /*003c*/ 	.byte	0x03, 0x1b
        /*003e*/ 	.short	0x00ff


	//----- nvinfo : EIATTR_MERCURY_ISA_VERSION
	.align		4
        /*0040*/ 	.byte	0x03, 0x5f
        /*0042*/ 	.short	0x0101


	//----- nvinfo : EIATTR_VRC_CTA_INIT_COUNT
	.align		4
        /*0044*/ 	.byte	0x02, 0x4a
	.zero		1
	.zero		1


	//----- nvinfo : EIATTR_EXIT_INSTR_OFFSETS
	.align		4
        /*0048*/ 	.byte	0x04, 0x1c
        /*004a*/ 	.short	(.L_15 - .L_14)


	//   ....[0]....
.L_14:
        /*004c*/ 	.word	0x00000060


	//   ....[1]....
        /*0050*/ 	.word	0x00000120


	//----- nvinfo : EIATTR_CBANK_PARAM_SIZE
	.align		4
.L_15:
        /*0054*/ 	.byte	0x03, 0x19
        /*0056*/ 	.short	0x0018


	//----- nvinfo : EIATTR_PARAM_CBANK
	.align		4
        /*0058*/ 	.byte	0x04, 0x0a
        /*005a*/ 	.short	(.L_17 - .L_16)
	.align		4
.L_16:
        /*005c*/ 	.word	index@(.nv.constant0._Z6vecAddPfS_S_)
        /*0060*/ 	.short	0x0380
        /*0062*/ 	.short	0x0018


	//----- nvinfo : EIATTR_SW_WAR
	.align		4
.L_17:
        /*0064*/ 	.byte	0x04, 0x36
        /*0066*/ 	.short	(.L_19 - .L_18)
.L_18:
        /*0068*/ 	.word	0x00000008
.L_19:


//--------------------- .nv.callgraph             --------------------------
	.section	.nv.callgraph,"",@"SHT_CUDA_CALLGRAPH"
	.align	4
	.sectionentsize	8
	.align		4
        /*0000*/ 	.word	0x00000000
	.align		4
        /*0004*/ 	.word	0xffffffff
	.align		4
        /*0008*/ 	.word	0x00000000
	.align		4
        /*000c*/ 	.word	0xfffffffe
	.align		4
        /*0010*/ 	.word	0x00000000
	.align		4
        /*0014*/ 	.word	0xfffffffd
	.align		4
        /*0018*/ 	.word	0x00000000
	.align		4
        /*001c*/ 	.word	0xfffffffc


//--------------------- .text._Z6vecAddPfS_S_     --------------------------
	.section	.text._Z6vecAddPfS_S_,"ax",@progbits
	.align	128
        .global         _Z6vecAddPfS_S_
        .type           _Z6vecAddPfS_S_,@function
        .size           _Z6vecAddPfS_S_,(.L_x_1 - _Z6vecAddPfS_S_)
        .other          _Z6vecAddPfS_S_,@"STO_CUDA_ENTRY STV_DEFAULT"
_Z6vecAddPfS_S_:
.text._Z6vecAddPfS_S_:
[----:B------:R-:W-:Y:S01]  /*0000*/  LDC R1, c[0x0][0x37c] ;  /* 0x0000df00ff017b82 */ /* 0x000fe20000000800 */
[----:B------:R-:W0:Y:S07]  /*0010*/  S2R R0, SR_TID.X ;  /* 0x0000000000007919 */ /* 0x000e2e0000002100 */
[----:B------:R-:W0:Y:S08]  /*0020*/  S2UR UR4, SR_CTAID.X ;  /* 0x00000000000479c3 */ /* 0x000e300000002500 */
[----:B------:R-:W0:Y:S02]  /*0030*/  LDC R9, c[0x0][0x360] ;  /* 0x0000d800ff097b82 */ /* 0x000e240000000800 */
[----:B0-----:R-:W-:-:S05]  /*0040*/  IMAD R9, R9, UR4, R0 ;  /* 0x0000000409097c24 */ /* 0x001fca000f8e0200 */
[----:B------:R-:W-:-:S13]  /*0050*/  ISETP.GT.AND P0, PT, R9, 0x5f5e0ff, PT ;  /* 0x05f5e0ff0900780c */ /* 0x000fda0003f04270 */
[----:B------:R-:W-:Y:S05]  /*0060*/  @P0 EXIT ;  /* 0x000000000000094d */ /* 0x000fea0003800000 */
[----:B------:R-:W0:Y:S01]  /*0070*/  LDC.64 R2, c[0x0][0x380] ;  /* 0x0000e000ff027b82 */ /* 0x000e220000000a00 */
[----:B------:R-:W1:Y:S07]  /*0080*/  LDCU.64 UR4, c[0x0][0x358] ;  /* 0x00006b00ff0477ac */ /* 0x000e6e0008000a00 */
[----:B------:R-:W2:Y:S08]  /*0090*/  LDC.64 R4, c[0x0][0x388] ;  /* 0x0000e200ff047b82 */ /* 0x000eb00000000a00 */
[----:B------:R-:W3:Y:S01]  /*00a0*/  LDC.64 R6, c[0x0][0x390] ;  /* 0x0000e400ff067b82 */ /* 0x000ee20000000a00 */
[----:B0-----:R-:W-:-:S06]  /*00b0*/  IMAD.WIDE R2, R9, 0x4, R2 ;  /* 0x0000000409027825 */ /* 0x001fcc00078e0202 */
[----:B-1----:R-:W4:Y:S01]  /*00c0*/  LDG.E R2, desc[UR4][R2.64] ;  /* 0x0000000402027981 */ /* 0x002f22000c1e1900 */
[----:B--2---:R-:W-:-:S06]  /*00d0*/  IMAD.WIDE R4, R9, 0x4, R4 ;  /* 0x0000000409047825 */ /* 0x004fcc00078e0204 */
[----:B------:R-:W4:Y:S01]  /*00e0*/  LDG.E R5, desc[UR4][R4.64] ;  /* 0x0000000404057981 */ /* 0x000f22000c1e1900 */
[----:B---3--:R-:W-:-:S04]  /*00f0*/  IMAD.WIDE R6, R9, 0x4, R6 ;  /* 0x0000000409067825 */ /* 0x008fc800078e0206 */
[----:B----4-:R-:W-:-:S05]  /*0100*/  FADD R9, R2, R5 ;  /* 0x0000000502097221 */ /* 0x010fca0000000000 */
[----:B------:R-:W-:Y:S01]  /*0110*/  STG.E desc[UR4][R6.64], R9 ;  /* 0x0000000906007986 */ /* 0x000fe2000c101904 */
[----:B------:R-:W-:Y:S05]  /*0120*/  EXIT ;  /* 0x000000000000794d */ /* 0x000fea0003800000 */
.L_x_0:
[----:B------:R-:W-:-:S00]  /*0130*/  BRA `(.L_x_0) ;  /* 0xfffffffc00fc7947 */ /* 0x000fc0000383ffff */
[----:B------:R-:W-:-:S00]  /*0140*/  NOP ;  /* 0x0000000000007918 */ /* 0x000fc00000000000 */
        /* <DEDUP_REMOVED lines=11> */
.L_x_1:


//--------------------- .nv.shared.reserved.0     --------------------------
	.section	.nv.shared.reserved.0,"aw",@nobits
	.weak		__nv_reservedSMEM_offset_0_alias
	.size		__nv_reservedSMEM_offset_0_alias, 0, 64
	.other		__nv_reservedSMEM_offset_0_alias,@"STO_CUDA_RESERVED_SHARED STV_DEFAULT"
__nv_reservedSMEM_offset_0_alias:
	.zero		0
	.zero		64


//--------------------- .nv.constant0._Z6vecAddPfS_S_ --------------------------
	.section	.nv.constant0._Z6vecAddPfS_S_,"a",@progbits
	.sectionflags	@""
	.align	4
.nv.constant0._Z6vecAddPfS_S_:
	.zero		920


//--------------------- SYMBOLS --------------------------

	.type		.nv.reservedSmem.offset0,@object
	.size		.nv.reservedSmem.offset0,0x4
